//
// Generated by NVIDIA NVVM Compiler
//
// Compiler Build ID: CL-36424714
// Cuda compilation tools, release 13.0, V13.0.88
// Based on NVVM 20.0.0
//

.version 9.0
.target sm_100
.address_size 64

	// .globl	_Z29sgemm_threadCoarsening_kernelILj16ELj2EEvPfS0_S0_iii
// _ZZ29sgemm_threadCoarsening_kernelILj16ELj2EEvPfS0_S0_iiiE3s_A has been demoted
// _ZZ29sgemm_threadCoarsening_kernelILj16ELj2EEvPfS0_S0_iiiE3s_B has been demoted

.visible .entry _Z29sgemm_threadCoarsening_kernelILj16ELj2EEvPfS0_S0_iii(
	.param .u64 .ptr .align 1 _Z29sgemm_threadCoarsening_kernelILj16ELj2EEvPfS0_S0_iii_param_0,
	.param .u64 .ptr .align 1 _Z29sgemm_threadCoarsening_kernelILj16ELj2EEvPfS0_S0_iii_param_1,
	.param .u64 .ptr .align 1 _Z29sgemm_threadCoarsening_kernelILj16ELj2EEvPfS0_S0_iii_param_2,
	.param .u32 _Z29sgemm_threadCoarsening_kernelILj16ELj2EEvPfS0_S0_iii_param_3,
	.param .u32 _Z29sgemm_threadCoarsening_kernelILj16ELj2EEvPfS0_S0_iii_param_4,
	.param .u32 _Z29sgemm_threadCoarsening_kernelILj16ELj2EEvPfS0_S0_iii_param_5
)
{
	.reg .pred 	%p<3>;
	.reg .b32 	%r<66>;
	.reg .b32 	%f<283>;
	.reg .b64 	%rd<37>;
	// demoted variable
	.shared .align 4 .b8 _ZZ29sgemm_threadCoarsening_kernelILj16ELj2EEvPfS0_S0_iiiE3s_A[4096];
	// demoted variable
	.shared .align 4 .b8 _ZZ29sgemm_threadCoarsening_kernelILj16ELj2EEvPfS0_S0_iiiE3s_B[4096];
	ld.param.u64 	%rd5, [_Z29sgemm_threadCoarsening_kernelILj16ELj2EEvPfS0_S0_iii_param_0];
	ld.param.u32 	%r21, [_Z29sgemm_threadCoarsening_kernelILj16ELj2EEvPfS0_S0_iii_param_5];
	cvta.to.global.u64 	%rd1, %rd5;
	mov.u32 	%r22, %ctaid.x;
	shl.b32 	%r1, %r22, 5;
	mov.u32 	%r23, %ctaid.y;
	shl.b32 	%r2, %r23, 5;
	setp.lt.s32 	%p1, %r21, 1;
	mov.f32 	%f279, 0f00000000;
	mov.f32 	%f280, %f279;
	mov.f32 	%f281, %f279;
	mov.f32 	%f282, %f279;
	@%p1 bra 	$L__BB0_3;
	ld.param.u32 	%r58, [_Z29sgemm_threadCoarsening_kernelILj16ELj2EEvPfS0_S0_iii_param_4];
	mul.lo.s32 	%r24, %r21, %r1;
	mul.wide.u32 	%rd6, %r24, 4;
	add.s64 	%rd2, %rd1, %rd6;
	add.s32 	%r25, %r21, 31;
	shr.u32 	%r26, %r25, 5;
	mov.u32 	%r27, %tid.x;
	mov.u32 	%r28, %tid.y;
	shl.b32 	%r29, %r27, 7;
	mov.u32 	%r30, _ZZ29sgemm_threadCoarsening_kernelILj16ELj2EEvPfS0_S0_iiiE3s_A;
	add.s32 	%r3, %r30, %r29;
	mov.u32 	%r31, _ZZ29sgemm_threadCoarsening_kernelILj16ELj2EEvPfS0_S0_iiiE3s_B;
	add.s32 	%r32, %r31, %r29;
	shl.b32 	%r33, %r28, 2;
	add.s32 	%r4, %r32, %r33;
	neg.s32 	%r65, %r26;
	add.s32 	%r34, %r27, 16;
	mad.lo.s32 	%r35, %r58, %r34, %r28;
	add.s32 	%r64, %r35, 16;
	mad.lo.s32 	%r63, %r27, %r58, %r28;
	mad.lo.s32 	%r36, %r21, %r34, %r28;
	add.s32 	%r62, %r36, 16;
	mad.lo.s32 	%r61, %r21, %r27, %r28;
	mov.f32 	%f279, 0f00000000;
	mul.wide.u32 	%rd16, %r2, 4;
$L__BB0_2:
	ld.param.u32 	%r59, [_Z29sgemm_threadCoarsening_kernelILj16ELj2EEvPfS0_S0_iii_param_4];
	ld.param.u64 	%rd35, [_Z29sgemm_threadCoarsening_kernelILj16ELj2EEvPfS0_S0_iii_param_1];
	add.s32 	%r37, %r61, 16;
	mul.wide.u32 	%rd7, %r61, 4;
	add.s64 	%rd8, %rd2, %rd7;
	ld.global.f32 	%f15, [%rd8];
	mov.u32 	%r38, %tid.y;
	shl.b32 	%r39, %r38, 2;
	add.s32 	%r40, %r3, %r39;
	st.shared.f32 	[%r40], %f15;
	add.s32 	%r41, %r62, -16;
	mul.wide.u32 	%rd9, %r41, 4;
	add.s64 	%rd10, %rd2, %rd9;
	ld.global.f32 	%f16, [%rd10];
	st.shared.f32 	[%r40+2048], %f16;
	mul.wide.u32 	%rd11, %r37, 4;
	add.s64 	%rd12, %rd2, %rd11;
	ld.global.f32 	%f17, [%rd12];
	st.shared.f32 	[%r40+64], %f17;
	mul.wide.u32 	%rd13, %r62, 4;
	add.s64 	%rd14, %rd2, %rd13;
	ld.global.f32 	%f18, [%rd14];
	st.shared.f32 	[%r40+2112], %f18;
	add.s32 	%r42, %r63, 16;
	cvta.to.global.u64 	%rd15, %rd35;
	add.s64 	%rd17, %rd15, %rd16;
	mul.wide.u32 	%rd18, %r63, 4;
	add.s64 	%rd19, %rd17, %rd18;
	ld.global.f32 	%f19, [%rd19];
	st.shared.f32 	[%r4], %f19;
	add.s32 	%r43, %r64, -16;
	mul.wide.u32 	%rd20, %r43, 4;
	add.s64 	%rd21, %rd17, %rd20;
	ld.global.f32 	%f20, [%rd21];
	st.shared.f32 	[%r4+2048], %f20;
	mul.wide.u32 	%rd22, %r42, 4;
	add.s64 	%rd23, %rd17, %rd22;
	ld.global.f32 	%f21, [%rd23];
	st.shared.f32 	[%r4+64], %f21;
	mul.wide.u32 	%rd24, %r64, 4;
	add.s64 	%rd25, %rd17, %rd24;
	ld.global.f32 	%f22, [%rd25];
	st.shared.f32 	[%r4+2112], %f22;
	bar.sync 	0;
	ld.shared.f32 	%f23, [%r3];
	mov.u32 	%r44, _ZZ29sgemm_threadCoarsening_kernelILj16ELj2EEvPfS0_S0_iiiE3s_B;
	add.s32 	%r45, %r44, %r39;
	ld.shared.f32 	%f24, [%r45];
	fma.rn.f32 	%f25, %f23, %f24, %f282;
	ld.shared.f32 	%f26, [%r3+4];
	ld.shared.f32 	%f27, [%r45+128];
	fma.rn.f32 	%f28, %f26, %f27, %f25;
	ld.shared.f32 	%f29, [%r3+8];
	ld.shared.f32 	%f30, [%r45+256];
	fma.rn.f32 	%f31, %f29, %f30, %f28;
	ld.shared.f32 	%f32, [%r3+12];
	ld.shared.f32 	%f33, [%r45+384];
	fma.rn.f32 	%f34, %f32, %f33, %f31;
	ld.shared.f32 	%f35, [%r3+16];
	ld.shared.f32 	%f36, [%r45+512];
	fma.rn.f32 	%f37, %f35, %f36, %f34;
	ld.shared.f32 	%f38, [%r3+20];
	ld.shared.f32 	%f39, [%r45+640];
	fma.rn.f32 	%f40, %f38, %f39, %f37;
	ld.shared.f32 	%f41, [%r3+24];
	ld.shared.f32 	%f42, [%r45+768];
	fma.rn.f32 	%f43, %f41, %f42, %f40;
	ld.shared.f32 	%f44, [%r3+28];
	ld.shared.f32 	%f45, [%r45+896];
	fma.rn.f32 	%f46, %f44, %f45, %f43;
	ld.shared.f32 	%f47, [%r3+32];
	ld.shared.f32 	%f48, [%r45+1024];
	fma.rn.f32 	%f49, %f47, %f48, %f46;
	ld.shared.f32 	%f50, [%r3+36];
	ld.shared.f32 	%f51, [%r45+1152];
	fma.rn.f32 	%f52, %f50, %f51, %f49;
	ld.shared.f32 	%f53, [%r3+40];
	ld.shared.f32 	%f54, [%r45+1280];
	fma.rn.f32 	%f55, %f53, %f54, %f52;
	ld.shared.f32 	%f56, [%r3+44];
	ld.shared.f32 	%f57, [%r45+1408];
	fma.rn.f32 	%f58, %f56, %f57, %f55;
	ld.shared.f32 	%f59, [%r3+48];
	ld.shared.f32 	%f60, [%r45+1536];
	fma.rn.f32 	%f61, %f59, %f60, %f58;
	ld.shared.f32 	%f62, [%r3+52];
	ld.shared.f32 	%f63, [%r45+1664];
	fma.rn.f32 	%f64, %f62, %f63, %f61;
	ld.shared.f32 	%f65, [%r3+56];
	ld.shared.f32 	%f66, [%r45+1792];
	fma.rn.f32 	%f67, %f65, %f66, %f64;
	ld.shared.f32 	%f68, [%r3+60];
	ld.shared.f32 	%f69, [%r45+1920];
	fma.rn.f32 	%f70, %f68, %f69, %f67;
	ld.shared.f32 	%f71, [%r3+64];
	ld.shared.f32 	%f72, [%r45+2048];
	fma.rn.f32 	%f73, %f71, %f72, %f70;
	ld.shared.f32 	%f74, [%r3+68];
	ld.shared.f32 	%f75, [%r45+2176];
	fma.rn.f32 	%f76, %f74, %f75, %f73;
	ld.shared.f32 	%f77, [%r3+72];
	ld.shared.f32 	%f78, [%r45+2304];
	fma.rn.f32 	%f79, %f77, %f78, %f76;
	ld.shared.f32 	%f80, [%r3+76];
	ld.shared.f32 	%f81, [%r45+2432];
	fma.rn.f32 	%f82, %f80, %f81, %f79;
	ld.shared.f32 	%f83, [%r3+80];
	ld.shared.f32 	%f84, [%r45+2560];
	fma.rn.f32 	%f85, %f83, %f84, %f82;
	ld.shared.f32 	%f86, [%r3+84];
	ld.shared.f32 	%f87, [%r45+2688];
	fma.rn.f32 	%f88, %f86, %f87, %f85;
	ld.shared.f32 	%f89, [%r3+88];
	ld.shared.f32 	%f90, [%r45+2816];
	fma.rn.f32 	%f91, %f89, %f90, %f88;
	ld.shared.f32 	%f92, [%r3+92];
	ld.shared.f32 	%f93, [%r45+2944];
	fma.rn.f32 	%f94, %f92, %f93, %f91;
	ld.shared.f32 	%f95, [%r3+96];
	ld.shared.f32 	%f96, [%r45+3072];
	fma.rn.f32 	%f97, %f95, %f96, %f94;
	ld.shared.f32 	%f98, [%r3+100];
	ld.shared.f32 	%f99, [%r45+3200];
	fma.rn.f32 	%f100, %f98, %f99, %f97;
	ld.shared.f32 	%f101, [%r3+104];
	ld.shared.f32 	%f102, [%r45+3328];
	fma.rn.f32 	%f103, %f101, %f102, %f100;
	ld.shared.f32 	%f104, [%r3+108];
	ld.shared.f32 	%f105, [%r45+3456];
	fma.rn.f32 	%f106, %f104, %f105, %f103;
	ld.shared.f32 	%f107, [%r3+112];
	ld.shared.f32 	%f108, [%r45+3584];
	fma.rn.f32 	%f109, %f107, %f108, %f106;
	ld.shared.f32 	%f110, [%r3+116];
	ld.shared.f32 	%f111, [%r45+3712];
	fma.rn.f32 	%f112, %f110, %f111, %f109;
	ld.shared.f32 	%f113, [%r3+120];
	ld.shared.f32 	%f114, [%r45+3840];
	fma.rn.f32 	%f115, %f113, %f114, %f112;
	ld.shared.f32 	%f116, [%r3+124];
	ld.shared.f32 	%f117, [%r45+3968];
	fma.rn.f32 	%f282, %f116, %f117, %f115;
	ld.shared.f32 	%f118, [%r45+64];
	fma.rn.f32 	%f119, %f23, %f118, %f281;
	ld.shared.f32 	%f120, [%r45+192];
	fma.rn.f32 	%f121, %f26, %f120, %f119;
	ld.shared.f32 	%f122, [%r45+320];
	fma.rn.f32 	%f123, %f29, %f122, %f121;
	ld.shared.f32 	%f124, [%r45+448];
	fma.rn.f32 	%f125, %f32, %f124, %f123;
	ld.shared.f32 	%f126, [%r45+576];
	fma.rn.f32 	%f127, %f35, %f126, %f125;
	ld.shared.f32 	%f128, [%r45+704];
	fma.rn.f32 	%f129, %f38, %f128, %f127;
	ld.shared.f32 	%f130, [%r45+832];
	fma.rn.f32 	%f131, %f41, %f130, %f129;
	ld.shared.f32 	%f132, [%r45+960];
	fma.rn.f32 	%f133, %f44, %f132, %f131;
	ld.shared.f32 	%f134, [%r45+1088];
	fma.rn.f32 	%f135, %f47, %f134, %f133;
	ld.shared.f32 	%f136, [%r45+1216];
	fma.rn.f32 	%f137, %f50, %f136, %f135;
	ld.shared.f32 	%f138, [%r45+1344];
	fma.rn.f32 	%f139, %f53, %f138, %f137;
	ld.shared.f32 	%f140, [%r45+1472];
	fma.rn.f32 	%f141, %f56, %f140, %f139;
	ld.shared.f32 	%f142, [%r45+1600];
	fma.rn.f32 	%f143, %f59, %f142, %f141;
	ld.shared.f32 	%f144, [%r45+1728];
	fma.rn.f32 	%f145, %f62, %f144, %f143;
	ld.shared.f32 	%f146, [%r45+1856];
	fma.rn.f32 	%f147, %f65, %f146, %f145;
	ld.shared.f32 	%f148, [%r45+1984];
	fma.rn.f32 	%f149, %f68, %f148, %f147;
	ld.shared.f32 	%f150, [%r45+2112];
	fma.rn.f32 	%f151, %f71, %f150, %f149;
	ld.shared.f32 	%f152, [%r45+2240];
	fma.rn.f32 	%f153, %f74, %f152, %f151;
	ld.shared.f32 	%f154, [%r45+2368];
	fma.rn.f32 	%f155, %f77, %f154, %f153;
	ld.shared.f32 	%f156, [%r45+2496];
	fma.rn.f32 	%f157, %f80, %f156, %f155;
	ld.shared.f32 	%f158, [%r45+2624];
	fma.rn.f32 	%f159, %f83, %f158, %f157;
	ld.shared.f32 	%f160, [%r45+2752];
	fma.rn.f32 	%f161, %f86, %f160, %f159;
	ld.shared.f32 	%f162, [%r45+2880];
	fma.rn.f32 	%f163, %f89, %f162, %f161;
	ld.shared.f32 	%f164, [%r45+3008];
	fma.rn.f32 	%f165, %f92, %f164, %f163;
	ld.shared.f32 	%f166, [%r45+3136];
	fma.rn.f32 	%f167, %f95, %f166, %f165;
	ld.shared.f32 	%f168, [%r45+3264];
	fma.rn.f32 	%f169, %f98, %f168, %f167;
	ld.shared.f32 	%f170, [%r45+3392];
	fma.rn.f32 	%f171, %f101, %f170, %f169;
	ld.shared.f32 	%f172, [%r45+3520];
	fma.rn.f32 	%f173, %f104, %f172, %f171;
	ld.shared.f32 	%f174, [%r45+3648];
	fma.rn.f32 	%f175, %f107, %f174, %f173;
	ld.shared.f32 	%f176, [%r45+3776];
	fma.rn.f32 	%f177, %f110, %f176, %f175;
	ld.shared.f32 	%f178, [%r45+3904];
	fma.rn.f32 	%f179, %f113, %f178, %f177;
	ld.shared.f32 	%f180, [%r45+4032];
	fma.rn.f32 	%f281, %f116, %f180, %f179;
	ld.shared.f32 	%f181, [%r3+2048];
	fma.rn.f32 	%f182, %f181, %f24, %f280;
	ld.shared.f32 	%f183, [%r3+2052];
	fma.rn.f32 	%f184, %f183, %f27, %f182;
	ld.shared.f32 	%f185, [%r3+2056];
	fma.rn.f32 	%f186, %f185, %f30, %f184;
	ld.shared.f32 	%f187, [%r3+2060];
	fma.rn.f32 	%f188, %f187, %f33, %f186;
	ld.shared.f32 	%f189, [%r3+2064];
	fma.rn.f32 	%f190, %f189, %f36, %f188;
	ld.shared.f32 	%f191, [%r3+2068];
	fma.rn.f32 	%f192, %f191, %f39, %f190;
	ld.shared.f32 	%f193, [%r3+2072];
	fma.rn.f32 	%f194, %f193, %f42, %f192;
	ld.shared.f32 	%f195, [%r3+2076];
	fma.rn.f32 	%f196, %f195, %f45, %f194;
	ld.shared.f32 	%f197, [%r3+2080];
	fma.rn.f32 	%f198, %f197, %f48, %f196;
	ld.shared.f32 	%f199, [%r3+2084];
	fma.rn.f32 	%f200, %f199, %f51, %f198;
	ld.shared.f32 	%f201, [%r3+2088];
	fma.rn.f32 	%f202, %f201, %f54, %f200;
	ld.shared.f32 	%f203, [%r3+2092];
	fma.rn.f32 	%f204, %f203, %f57, %f202;
	ld.shared.f32 	%f205, [%r3+2096];
	fma.rn.f32 	%f206, %f205, %f60, %f204;
	ld.shared.f32 	%f207, [%r3+2100];
	fma.rn.f32 	%f208, %f207, %f63, %f206;
	ld.shared.f32 	%f209, [%r3+2104];
	fma.rn.f32 	%f210, %f209, %f66, %f208;
	ld.shared.f32 	%f211, [%r3+2108];
	fma.rn.f32 	%f212, %f211, %f69, %f210;
	ld.shared.f32 	%f213, [%r3+2112];
	fma.rn.f32 	%f214, %f213, %f72, %f212;
	ld.shared.f32 	%f215, [%r3+2116];
	fma.rn.f32 	%f216, %f215, %f75, %f214;
	ld.shared.f32 	%f217, [%r3+2120];
	fma.rn.f32 	%f218, %f217, %f78, %f216;
	ld.shared.f32 	%f219, [%r3+2124];
	fma.rn.f32 	%f220, %f219, %f81, %f218;
	ld.shared.f32 	%f221, [%r3+2128];
	fma.rn.f32 	%f222, %f221, %f84, %f220;
	ld.shared.f32 	%f223, [%r3+2132];
	fma.rn.f32 	%f224, %f223, %f87, %f222;
	ld.shared.f32 	%f225, [%r3+2136];
	fma.rn.f32 	%f226, %f225, %f90, %f224;
	ld.shared.f32 	%f227, [%r3+2140];
	fma.rn.f32 	%f228, %f227, %f93, %f226;
	ld.shared.f32 	%f229, [%r3+2144];
	fma.rn.f32 	%f230, %f229, %f96, %f228;
	ld.shared.f32 	%f231, [%r3+2148];
	fma.rn.f32 	%f232, %f231, %f99, %f230;
	ld.shared.f32 	%f233, [%r3+2152];
	fma.rn.f32 	%f234, %f233, %f102, %f232;
	ld.shared.f32 	%f235, [%r3+2156];
	fma.rn.f32 	%f236, %f235, %f105, %f234;
	ld.shared.f32 	%f237, [%r3+2160];
	fma.rn.f32 	%f238, %f237, %f108, %f236;
	ld.shared.f32 	%f239, [%r3+2164];
	fma.rn.f32 	%f240, %f239, %f111, %f238;
	ld.shared.f32 	%f241, [%r3+2168];
	fma.rn.f32 	%f242, %f241, %f114, %f240;
	ld.shared.f32 	%f243, [%r3+2172];
	fma.rn.f32 	%f280, %f243, %f117, %f242;
	fma.rn.f32 	%f244, %f181, %f118, %f279;
	fma.rn.f32 	%f245, %f183, %f120, %f244;
	fma.rn.f32 	%f246, %f185, %f122, %f245;
	fma.rn.f32 	%f247, %f187, %f124, %f246;
	fma.rn.f32 	%f248, %f189, %f126, %f247;
	fma.rn.f32 	%f249, %f191, %f128, %f248;
	fma.rn.f32 	%f250, %f193, %f130, %f249;
	fma.rn.f32 	%f251, %f195, %f132, %f250;
	fma.rn.f32 	%f252, %f197, %f134, %f251;
	fma.rn.f32 	%f253, %f199, %f136, %f252;
	fma.rn.f32 	%f254, %f201, %f138, %f253;
	fma.rn.f32 	%f255, %f203, %f140, %f254;
	fma.rn.f32 	%f256, %f205, %f142, %f255;
	fma.rn.f32 	%f257, %f207, %f144, %f256;
	fma.rn.f32 	%f258, %f209, %f146, %f257;
	fma.rn.f32 	%f259, %f211, %f148, %f258;
	fma.rn.f32 	%f260, %f213, %f150, %f259;
	fma.rn.f32 	%f261, %f215, %f152, %f260;
	fma.rn.f32 	%f262, %f217, %f154, %f261;
	fma.rn.f32 	%f263, %f219, %f156, %f262;
	fma.rn.f32 	%f264, %f221, %f158, %f263;
	fma.rn.f32 	%f265, %f223, %f160, %f264;
	fma.rn.f32 	%f266, %f225, %f162, %f265;
	fma.rn.f32 	%f267, %f227, %f164, %f266;
	fma.rn.f32 	%f268, %f229, %f166, %f267;
	fma.rn.f32 	%f269, %f231, %f168, %f268;
	fma.rn.f32 	%f270, %f233, %f170, %f269;
	fma.rn.f32 	%f271, %f235, %f172, %f270;
	fma.rn.f32 	%f272, %f237, %f174, %f271;
	fma.rn.f32 	%f273, %f239, %f176, %f272;
	fma.rn.f32 	%f274, %f241, %f178, %f273;
	fma.rn.f32 	%f279, %f243, %f180, %f274;
	bar.sync 	0;
	add.s32 	%r65, %r65, 1;
	setp.ne.s32 	%p2, %r65, 0;
	shl.b32 	%r46, %r59, 5;
	add.s32 	%r64, %r64, %r46;
	add.s32 	%r63, %r63, %r46;
	add.s32 	%r62, %r62, 32;
	add.s32 	%r61, %r61, 32;
	@%p2 bra 	$L__BB0_2;
$L__BB0_3:
	ld.param.u32 	%r60, [_Z29sgemm_threadCoarsening_kernelILj16ELj2EEvPfS0_S0_iii_param_4];
	ld.param.u64 	%rd36, [_Z29sgemm_threadCoarsening_kernelILj16ELj2EEvPfS0_S0_iii_param_2];
	cvta.to.global.u64 	%rd26, %rd36;
	mov.u32 	%r47, %tid.x;
	mov.u32 	%r48, %ctaid.x;
	shl.b32 	%r49, %r48, 5;
	add.s32 	%r50, %r49, %r47;
	mov.u32 	%r51, %tid.y;
	add.s32 	%r52, %r2, %r51;
	mad.lo.s32 	%r53, %r60, %r50, %r52;
	mul.wide.s32 	%rd27, %r53, 4;
	add.s64 	%rd28, %rd26, %rd27;
	st.global.f32 	[%rd28], %f282;
	add.s32 	%r54, %r53, 16;
	mul.wide.u32 	%rd29, %r54, 4;
	add.s64 	%rd30, %rd26, %rd29;
	st.global.f32 	[%rd30], %f281;
	shl.b32 	%r55, %r60, 4;
	add.s32 	%r56, %r53, %r55;
	mul.wide.u32 	%rd31, %r56, 4;
	add.s64 	%rd32, %rd26, %rd31;
	st.global.f32 	[%rd32], %f280;
	add.s32 	%r57, %r56, 16;
	mul.wide.u32 	%rd33, %r57, 4;
	add.s64 	%rd34, %rd26, %rd33;
	st.global.f32 	[%rd34], %f279;
	ret;

}


// ===== COMPILED SASS (sm_100) =====

	.target	sm_100

	.elftype	@"ET_EXEC"


//--------------------- .note.nv.tkinfo           --------------------------
	.section	.note.nv.tkinfo,"",@"SHT_NOTE"
	.sectionflags	@"SHF_NOTE_NV_TKINFO"
	.tkinfo
        /*0018*/ 	.word	0x00000002
        /*0030*/ 	.string	""
        /*0030*/ 	.string	"ptxas"
        /*0030*/ 	.string	"Cuda compilation tools, release 13.0, V13.0.88"
        /*0030*/ 	.string	"Build cuda_13.0.r13.0/compiler.36424714_0"
        /*0030*/ 	.string	"-arch sm_100 -m 64 "



//--------------------- .note.nv.cuinfo           --------------------------
	.section	.note.nv.cuinfo,"",@"SHT_NOTE"
	.sectionflags	@"SHF_NOTE_NV_CUINFO"
        /*0018*/ 	.short	0x0002
        /*001a*/ 	.short	0x0064
        /*001c*/ 	.short	0x0082
	.zero		2


//--------------------- .nv.info                  --------------------------
	.section	.nv.info,"",@"SHT_CUDA_INFO"
	.align	4


	//----- nvinfo : EIATTR_REGCOUNT
	.align		4
        /*0000*/ 	.byte	0x04, 0x2f
        /*0002*/ 	.short	(.L_1 - .L_0)
	.align		4
.L_0:
        /*0004*/ 	.word	index@(_Z29sgemm_threadCoarsening_kernelILj16ELj2EEvPfS0_S0_iii)
        /*0008*/ 	.word	0x00000020


	//----- nvinfo : EIATTR_FRAME_SIZE
	.align		4
.L_1:
        /*000c*/ 	.byte	0x04, 0x11
        /*000e*/ 	.short	(.L_3 - .L_2)
	.align		4
.L_2:
        /*0010*/ 	.word	index@(_Z29sgemm_threadCoarsening_kernelILj16ELj2EEvPfS0_S0_iii)
        /*0014*/ 	.word	0x00000000


	//----- nvinfo : EIATTR_MIN_STACK_SIZE
	.align		4
.L_3:
        /*0018*/ 	.byte	0x04, 0x12
        /*001a*/ 	.short	(.L_5 - .L_4)
	.align		4
.L_4:
        /*001c*/ 	.word	index@(_Z29sgemm_threadCoarsening_kernelILj16ELj2EEvPfS0_S0_iii)
        /*0020*/ 	.word	0x00000000
.L_5:


//--------------------- .nv.compat                --------------------------
	.section	.nv.compat,"",@"SHT_CUDA_COMPAT_INFO"
	.align	4
        /*0000*/ 	.byte	0x02, 0x09, 0x00, 0x00, 0x02, 0x02, 0x01, 0x00, 0x02, 0x05, 0x05, 0x00, 0x03, 0x07, 0x01, 0x01
        /*0010*/ 	.byte	0x02, 0x03, 0x00, 0x00, 0x02, 0x06, 0x01, 0x00, 0x04, 0x0b, 0x08, 0x00, 0x09, 0x00, 0x00, 0x00
        /*0020*/ 	.byte	0x00, 0x00, 0x00, 0x00


//--------------------- .nv.info._Z29sgemm_threadCoarsening_kernelILj16ELj2EEvPfS0_S0_iii --------------------------
	.section	.nv.info._Z29sgemm_threadCoarsening_kernelILj16ELj2EEvPfS0_S0_iii,"",@"SHT_CUDA_INFO"
	.sectionflags	@""
	.align	4


	//----- nvinfo : EIATTR_CUDA_API_VERSION
	.align		4
        /*0000*/ 	.byte	0x04, 0x37
        /*0002*/ 	.short	(.L_7 - .L_6)
.L_6:
        /*0004*/ 	.word	0x00000082


	//----- nvinfo : EIATTR_KPARAM_INFO
	.align		4
.L_7:
        /*0008*/ 	.byte	0x04, 0x17
        /*000a*/ 	.short	(.L_9 - .L_8)
.L_8:
        /*000c*/ 	.word	0x00000000
        /*0010*/ 	.short	0x0005
        /*0012*/ 	.short	0x0020
        /*0014*/ 	.byte	0x00, 0xf0, 0x11, 0x00


	//----- nvinfo : EIATTR_KPARAM_INFO
	.align		4
.L_9:
        /*0018*/ 	.byte	0x04, 0x17
        /*001a*/ 	.short	(.L_11 - .L_10)
.L_10:
        /*001c*/ 	.word	0x00000000
        /*0020*/ 	.short	0x0004
        /*0022*/ 	.short	0x001c
        /*0024*/ 	.byte	0x00, 0xf0, 0x11, 0x00


	//----- nvinfo : EIATTR_KPARAM_INFO
	.align		4
.L_11:
        /*0028*/ 	.byte	0x04, 0x17
        /*002a*/ 	.short	(.L_13 - .L_12)
.L_12:
        /*002c*/ 	.word	0x00000000
        /*0030*/ 	.short	0x0003
        /*0032*/ 	.short	0x0018
        /*0034*/ 	.byte	0x00, 0xf0, 0x11, 0x00


	//----- nvinfo : EIATTR_KPARAM_INFO
	.align		4
.L_13:
        /*0038*/ 	.byte	0x04, 0x17
        /*003a*/ 	.short	(.L_15 - .L_14)
.L_14:
        /*003c*/ 	.word	0x00000000
        /*0040*/ 	.short	0x0002
        /*0042*/ 	.short	0x0010
        /*0044*/ 	.byte	0x00, 0xf5, 0x21, 0x00


	//----- nvinfo : EIATTR_KPARAM_INFO
	.align		4
.L_15:
        /*0048*/ 	.byte	0x04, 0x17
        /*004a*/ 	.short	(.L_17 - .L_16)
.L_16:
        /*004c*/ 	.word	0x00000000
        /*0050*/ 	.short	0x0001
        /*0052*/ 	.short	0x0008
        /*0054*/ 	.byte	0x00, 0xf5, 0x21, 0x00


	//----- nvinfo : EIATTR_KPARAM_INFO
	.align		4
.L_17:
        /*0058*/ 	.byte	0x04, 0x17
        /*005a*/ 	.short	(.L_19 - .L_18)
.L_18:
        /*005c*/ 	.word	0x00000000
        /*0060*/ 	.short	0x0000
        /*0062*/ 	.short	0x0000
        /*0064*/ 	.byte	0x00, 0xf5, 0x21, 0x00


	//----- nvinfo : EIATTR_SPARSE_MMA_MASK
	.align		4
.L_19:
        /*0068*/ 	.byte	0x03, 0x50
        /*006a*/ 	.short	0x0000


	//----- nvinfo : EIATTR_MAXREG_COUNT
	.align		4
        /*006c*/ 	.byte	0x03, 0x1b
        /*006e*/ 	.short	0x00ff


	//----- nvinfo : EIATTR_NUM_BARRIERS
	.align		4
        /*0070*/ 	.byte	0x02, 0x4c
        /*0072*/ 	.byte	0x01
	.zero		1


	//----- nvinfo : EIATTR_MERCURY_ISA_VERSION
	.align		4
        /*0074*/ 	.byte	0x03, 0x5f
        /*0076*/ 	.short	0x0101


	//----- nvinfo : EIATTR_VRC_CTA_INIT_COUNT
	.align		4
        /*0078*/ 	.byte	0x02, 0x4a
	.zero		1
	.zero		1


	//----- nvinfo : EIATTR_EXIT_INSTR_OFFSETS
	.align		4
        /*007c*/ 	.byte	0x04, 0x1c
        /*007e*/ 	.short	(.L_21 - .L_20)


	//   ....[0]....
.L_20:
        /*0080*/ 	.word	0x000013a0


	//----- nvinfo : EIATTR_CBANK_PARAM_SIZE
	.align		4
.L_21:
        /*0084*/ 	.byte	0x03, 0x19
        /*0086*/ 	.short	0x0024


	//----- nvinfo : EIATTR_PARAM_CBANK
	.align		4
        /*0088*/ 	.byte	0x04, 0x0a
        /*008a*/ 	.short	(.L_23 - .L_22)
	.align		4
.L_22:
        /*008c*/ 	.word	index@(.nv.constant0._Z29sgemm_threadCoarsening_kernelILj16ELj2EEvPfS0_S0_iii)
        /*0090*/ 	.short	0x0380
        /*0092*/ 	.short	0x0024


	//----- nvinfo : EIATTR_SW_WAR
	.align		4
.L_23:
        /*0094*/ 	.byte	0x04, 0x36
        /*0096*/ 	.short	(.L_25 - .L_24)
.L_24:
        /*0098*/ 	.word	0x00000008
.L_25:


//--------------------- .nv.callgraph             --------------------------
	.section	.nv.callgraph,"",@"SHT_CUDA_CALLGRAPH"
	.align	4
	.sectionentsize	8
	.align		4
        /*0000*/ 	.word	0x00000000
	.align		4
        /*0004*/ 	.word	0xffffffff
	.align		4
        /*0008*/ 	.word	0x00000000
	.align		4
        /*000c*/ 	.word	0xfffffffe
	.align		4
        /*0010*/ 	.word	0x00000000
	.align		4
        /*0014*/ 	.word	0xfffffffd
	.align		4
        /*0018*/ 	.word	0x00000000
	.align		4
        /*001c*/ 	.word	0xfffffffc


//--------------------- .text._Z29sgemm_threadCoarsening_kernelILj16ELj2EEvPfS0_S0_iii --------------------------
	.section	.text._Z29sgemm_threadCoarsening_kernelILj16ELj2EEvPfS0_S0_iii,"ax",@progbits
	.align	128
        .global         _Z29sgemm_threadCoarsening_kernelILj16ELj2EEvPfS0_S0_iii
        .type           _Z29sgemm_threadCoarsening_kernelILj16ELj2EEvPfS0_S0_iii,@function
        .size           _Z29sgemm_threadCoarsening_kernelILj16ELj2EEvPfS0_S0_iii,(.L_x_3 - _Z29sgemm_threadCoarsening_kernelILj16ELj2EEvPfS0_S0_iii)
        .other          _Z29sgemm_threadCoarsening_kernelILj16ELj2EEvPfS0_S0_iii,@"STO_CUDA_ENTRY STV_DEFAULT"
_Z29sgemm_threadCoarsening_kernelILj16ELj2EEvPfS0_S0_iii:
.text._Z29sgemm_threadCoarsening_kernelILj16ELj2EEvPfS0_S0_iii:
[----:B------:R-:W-:Y:S01]  /*0000*/  LDC R1, c[0x0][0x37c] ;  /* 0x0000df00ff017b82 */ /* 0x000fe20000000800 */
[----:B------:R-:W0:Y:S07]  /*0010*/  LDCU UR12, c[0x0][0x3a0] ;  /* 0x00007400ff0c77ac */ /* 0x000e2e0008000800 */
[----:B------:R-:W1:Y:S01]  /*0020*/  S2UR UR7, SR_CTAID.Y ;  /* 0x00000000000779c3 */ /* 0x000e620000002600 */
[----:B------:R-:W-:Y:S01]  /*0030*/  HFMA2 R27, -RZ, RZ, 0, 0 ;  /* 0x00000000ff1b7431 */ /* 0x000fe200000001ff */
[----:B------:R-:W-:Y:S01]  /*0040*/  MOV R5, RZ ;  /* 0x000000ff00057202 */ /* 0x000fe20000000f00 */
[----:B------:R-:W-:Y:S01]  /*0050*/  HFMA2 R7, -RZ, RZ, 0, 0 ;  /* 0x00000000ff077431 */ /* 0x000fe200000001ff */
[----:B------:R-:W-:Y:S01]  /*0060*/  MOV R9, RZ ;  /* 0x000000ff00097202 */ /* 0x000fe20000000f00 */
[----:B------:R-:W2:Y:S03]  /*0070*/  LDCU.64 UR14, c[0x0][0x358] ;  /* 0x00006b00ff0e77ac */ /* 0x000ea60008000a00 */
[----:B------:R-:W3:Y:S01]  /*0080*/  S2UR UR16, SR_CTAID.X ;  /* 0x00000000001079c3 */ /* 0x000ee20000002500 */
[----:B0-----:R-:W-:-:S02]  /*0090*/  UISETP.GE.AND UP0, UPT, UR12, 0x1, UPT ;  /* 0x000000010c00788c */ /* 0x001fc4000bf06270 */
[----:B-1----:R-:W-:-:S07]  /*00a0*/  USHF.L.U32 UR7, UR7, 0x5, URZ ;  /* 0x0000000507077899 */ /* 0x002fce00080006ff */
[----:B--2---:R-:W-:Y:S05]  /*00b0*/  BRA.U !UP0, `(.L_x_0) ;  /* 0x00000011086c7547 */ /* 0x004fea000b800000 */
[----:B------:R-:W0:Y:S01]  /*00c0*/  S2R R25, SR_TID.X ;  /* 0x0000000000197919 */ /* 0x000e220000002100 */
[----:B------:R-:W1:Y:S01]  /*00d0*/  S2UR UR11, SR_CgaCtaId ;  /* 0x00000000000b79c3 */ /* 0x000e620000008800 */
[----:B------:R-:W2:Y:S01]  /*00e0*/  LDCU UR17, c[0x0][0x39c] ;  /* 0x00007380ff1177ac */ /* 0x000ea20008000800 */
[----:B------:R-:W-:Y:S01]  /*00f0*/  MOV R27, RZ ;  /* 0x000000ff001b7202 */ /* 0x000fe20000000f00 */
[----:B------:R-:W2:Y:S01]  /*0100*/  S2R R0, SR_TID.Y ;  /* 0x0000000000007919 */ /* 0x000ea20000002200 */
[----:B------:R-:W-:Y:S01]  /*0110*/  UMOV UR9, 0x400 ;  /* 0x0000040000097882 */ /* 0x000fe20000000000 */
[----:B------:R-:W4:Y:S01]  /*0120*/  LDCU.64 UR4, c[0x0][0x380] ;  /* 0x00007000ff0477ac */ /* 0x000f220008000a00 */
[----:B------:R-:W-:Y:S02]  /*0130*/  UIADD3 UR10, UPT, UPT, UR9, 0x1000, URZ ;  /* 0x00001000090a7890 */ /* 0x000fe4000fffe0ff */
[----:B---3--:R-:W-:Y:S02]  /*0140*/  USHF.L.U32 UR6, UR16, 0x5, URZ ;  /* 0x0000000510067899 */ /* 0x008fe400080006ff */
[----:B------:R-:W-:-:S02]  /*0150*/  UIADD3 UR8, UPT, UPT, UR12, 0x1f, URZ ;  /* 0x0000001f0c087890 */ /* 0x000fc4000fffe0ff */
[----:B------:R-:W-:Y:S02]  /*0160*/  UIMAD UR6, UR6, UR12, URZ ;  /* 0x0000000c060672a4 */ /* 0x000fe4000f8e02ff */
[----:B------:R-:W-:Y:S01]  /*0170*/  USHF.R.U32.HI UR8, URZ, 0x5, UR8 ;  /* 0x00000005ff087899 */ /* 0x000fe20008011608 */
[----:B------:R-:W3:Y:S01]  /*0180*/  LDCU.64 UR18, c[0x0][0x388] ;  /* 0x00007100ff1277ac */ /* 0x000ee20008000a00 */
[----:B-1----:R-:W-:Y:S02]  /*0190*/  ULEA UR10, UR11, UR10, 0x18 ;  /* 0x0000000a0b0a7291 */ /* 0x002fe4000f8ec0ff */
[----:B------:R-:W-:Y:S02]  /*01a0*/  ULEA UR9, UR11, UR9, 0x18 ;  /* 0x000000090b097291 */ /* 0x000fe4000f8ec0ff */
[----:B----4-:R-:W-:Y:S02]  /*01b0*/  UIMAD.WIDE.U32 UR4, UR6, 0x4, UR4 ;  /* 0x00000004060478a5 */ /* 0x010fe4000f8e0004 */
[----:B------:R-:W-:Y:S01]  /*01c0*/  UIADD3 UR8, UPT, UPT, -UR8, URZ, URZ ;  /* 0x000000ff08087290 */ /* 0x000fe2000fffe1ff */
[----:B0-----:R-:W-:-:S02]  /*01d0*/  IADD3 R11, PT, PT, R25, 0x10, RZ ;  /* 0x00000010190b7810 */ /* 0x001fc40007ffe0ff */
[C---:B------:R-:W-:Y:S01]  /*01e0*/  LEA R23, R25.reuse, UR10, 0x7 ;  /* 0x0000000a19177c11 */ /* 0x040fe2000f8e38ff */
[--C-:B--2---:R-:W-:Y:S02]  /*01f0*/  IMAD R21, R25, UR17, R0.reuse ;  /* 0x0000001119157c24 */ /* 0x104fe4000f8e0200 */
[C-C-:B------:R-:W-:Y:S01]  /*0200*/  IMAD R22, R11.reuse, UR17, R0.reuse ;  /* 0x000000110b167c24 */ /* 0x140fe2000f8e0200 */
[----:B------:R-:W-:Y:S01]  /*0210*/  LEA R23, R0, R23, 0x2 ;  /* 0x0000001700177211 */ /* 0x000fe200078e10ff */
[--C-:B------:R-:W-:Y:S02]  /*0220*/  IMAD R11, R11, UR12, R0.reuse ;  /* 0x0000000c0b0b7c24 */ /* 0x100fe4000f8e0200 */
[C---:B------:R-:W-:Y:S01]  /*0230*/  IMAD R3, R25.reuse, UR12, R0 ;  /* 0x0000000c19037c24 */ /* 0x040fe2000f8e0200 */
[----:B------:R-:W-:Y:S02]  /*0240*/  LEA R25, R25, UR9, 0x7 ;  /* 0x0000000919197c11 */ /* 0x000fe4000f8e38ff */
[----:B------:R-:W-:-:S02]  /*0250*/  IADD3 R22, PT, PT, R22, 0x10, RZ ;  /* 0x0000001016167810 */ /* 0x000fc40007ffe0ff */
[----:B---3--:R-:W-:-:S07]  /*0260*/  IADD3 R20, PT, PT, R11, 0x10, RZ ;  /* 0x000000100b147810 */ /* 0x008fce0007ffe0ff */
.L_x_1:
[----:B------:R-:W-:Y:S01]  /*0270*/  HFMA2 R17, -RZ, RZ, 0, 2.384185791015625e-07 ;  /* 0x00000004ff117431 */ /* 0x000fe200000001ff */
[----:B------:R-:W-:Y:S01]  /*0280*/  IADD3 R10, PT, PT, R3, 0x10, RZ ;  /* 0x00000010030a7810 */ /* 0x000fe20007ffe0ff */
[----:B------:R-:W-:Y:S01]  /*0290*/  UIMAD.WIDE.U32 UR12, UR7, 0x4, UR18 ;  /* 0x00000004070c78a5 */ /* 0x000fe2000f8e0012 */
[----:B------:R-:W-:Y:S01]  /*02a0*/  MOV R11, 0x4 ;  /* 0x00000004000b7802 */ /* 0x000fe20000000f00 */
[----:B------:R-:W-:Y:S01]  /*02b0*/  HFMA2 R28, -RZ, RZ, 0, 2.384185791015625e-07 ;  /* 0x00000004ff1c7431 */ /* 0x000fe200000001ff */
[----:B------:R-:W-:Y:S02]  /*02c0*/  IADD3 R16, PT, PT, R20, -0x10, RZ ;  /* 0xfffffff014107810 */ /* 0x000fe40007ffe0ff */
[----:B------:R-:W-:Y:S01]  /*02d0*/  MOV R19, 0x4 ;  /* 0x0000000400137802 */ /* 0x000fe20000000f00 */
[----:B------:R-:W-:Y:S01]  /*02e0*/  IMAD.WIDE.U32 R10, R10, R11, UR4 ;  /* 0x000000040a0a7e25 */ /* 0x000fe2000f8e000b */
[----:B------:R-:W-:Y:S02]  /*02f0*/  IADD3 R15, PT, PT, R22, -0x10, RZ ;  /* 0xfffffff0160f7810 */ /* 0x000fe40007ffe0ff */
[----:B------:R-:W-:Y:S01]  /*0300*/  IADD3 R2, PT, PT, R21, 0x10, RZ ;  /* 0x0000001015027810 */ /* 0x000fe20007ffe0ff */
[----:B------:R-:W-:Y:S01]  /*0310*/  IMAD.WIDE.U32 R16, R16, R17, UR4 ;  /* 0x0000000410107e25 */ /* 0x000fe2000f8e0011 */
[----:B------:R0:W2:Y:S03]  /*0320*/  LDG.E R6, desc[UR14][R10.64] ;  /* 0x0000000e0a067981 */ /* 0x0000a6000c1e1900 */
[----:B------:R-:W-:Y:S01]  /*0330*/  IMAD.WIDE.U32 R28, R3, R28, UR4 ;  /* 0x00000004031c7e25 */ /* 0x000fe2000f8e001c */
[----:B------:R1:W3:Y:S03]  /*0340*/  LDG.E R4, desc[UR14][R16.64] ;  /* 0x0000000e10047981 */ /* 0x0002e6000c1e1900 */
[----:B------:R-:W-:-:S02]  /*0350*/  IMAD.WIDE.U32 R18, R20, R19, UR4 ;  /* 0x0000000414127e25 */ /* 0x000fc4000f8e0013 */
[----:B------:R-:W4:Y:S01]  /*0360*/  LDG.E R28, desc[UR14][R28.64] ;  /* 0x0000000e1c1c7981 */ /* 0x000f22000c1e1900 */
[----:B0-----:R-:W-:Y:S02]  /*0370*/  MOV R10, UR12 ;  /* 0x0000000c000a7c02 */ /* 0x001fe40008000f00 */
[----:B------:R-:W-:Y:S01]  /*0380*/  MOV R11, UR13 ;  /* 0x0000000d000b7c02 */ /* 0x000fe20008000f00 */
[----:B------:R-:W5:Y:S02]  /*0390*/  LDG.E R8, desc[UR14][R18.64] ;  /* 0x0000000e12087981 */ /* 0x000f64000c1e1900 */
[----:B------:R-:W-:-:S04]  /*03a0*/  IMAD.WIDE.U32 R12, R21, 0x4, R10 ;  /* 0x00000004150c7825 */ /* 0x000fc800078e000a */
[--C-:B------:R-:W-:Y:S01]  /*03b0*/  IMAD.WIDE.U32 R14, R15, 0x4, R10.reuse ;  /* 0x000000040f0e7825 */ /* 0x100fe200078e000a */
[----:B------:R-:W5:Y:S03]  /*03c0*/  LDG.E R26, desc[UR14][R12.64] ;  /* 0x0000000e0c1a7981 */ /* 0x000f66000c1e1900 */
[--C-:B-1----:R-:W-:Y:S02]  /*03d0*/  IMAD.WIDE.U32 R16, R2, 0x4, R10.reuse ;  /* 0x0000000402107825 */ /* 0x102fe400078e000a */
[----:B------:R-:W5:Y:S02]  /*03e0*/  LDG.E R14, desc[UR14][R14.64] ;  /* 0x0000000e0e0e7981 */ /* 0x000f64000c1e1900 */
[----:B------:R-:W-:Y:S02]  /*03f0*/  IMAD.WIDE.U32 R10, R22, 0x4, R10 ;  /* 0x00000004160a7825 */ /* 0x000fe400078e000a */
[----:B------:R-:W5:Y:S04]  /*0400*/  LDG.E R16, desc[UR14][R16.64] ;  /* 0x0000000e10107981 */ /* 0x000f68000c1e1900 */
[----:B------:R-:W5:Y:S01]  /*0410*/  LDG.E R10, desc[UR14][R10.64] ;  /* 0x0000000e0a0a7981 */ /* 0x000f62000c1e1900 */
[----:B------:R-:W-:-:S02]  /*0420*/  LEA R24, R0, R25, 0x2 ;  /* 0x0000001900187211 */ /* 0x000fc400078e10ff */
[----:B------:R-:W-:-:S03]  /*0430*/  LEA R2, R0, UR10, 0x2 ;  /* 0x0000000a00027c11 */ /* 0x000fc6000f8e10ff */
[----:B--2---:R-:W-:Y:S04]  /*0440*/  STS [R24+0x40], R6 ;  /* 0x0000400618007388 */ /* 0x004fe80000000800 */
[----:B---3--:R-:W-:Y:S04]  /*0450*/  STS [R24+0x800], R4 ;  /* 0x0008000418007388 */ /* 0x008fe80000000800 */
[----:B----4-:R-:W-:Y:S04]  /*0460*/  STS [R24], R28 ;  /* 0x0000001c18007388 */ /* 0x010fe80000000800 */
[----:B-----5:R-:W-:Y:S04]  /*0470*/  STS [R24+0x840], R8 ;  /* 0x0008400818007388 */ /* 0x020fe80000000800 */
[----:B------:R-:W-:Y:S04]  /*0480*/  STS [R23], R26 ;  /* 0x0000001a17007388 */ /* 0x000fe80000000800 */
[----:B------:R-:W-:Y:S04]  /*0490*/  STS [R23+0x800], R14 ;  /* 0x0008000e17007388 */ /* 0x000fe80000000800 */
[----:B------:R-:W-:Y:S04]  /*04a0*/  STS [R23+0x40], R16 ;  /* 0x0000401017007388 */ /* 0x000fe80000000800 */
[----:B------:R-:W-:Y:S01]  /*04b0*/  STS [R23+0x840], R10 ;  /* 0x0008400a17007388 */ /* 0x000fe20000000800 */
[----:B------:R-:W-:Y:S06]  /*04c0*/  BAR.SYNC.DEFER_BLOCKING 0x0 ;  /* 0x0000000000007b1d */ /* 0x000fec0000010000 */
[----:B------:R-:W-:Y:S04]  /*04d0*/  LDS R10, [R2] ;  /* 0x00000000020a7984 */ /* 0x000fe80000000800 */
[----:B------:R-:W0:Y:S04]  /*04e0*/  LDS.128 R12, [R25] ;  /* 0x00000000190c7984 */ /* 0x000e280000000c00 */
[----:B------:R-:W1:Y:S04]  /*04f0*/  LDS R26, [R2+0x40] ;  /* 0x00004000021a7984 */ /* 0x000e680000000800 */
[----:B------:R-:W2:Y:S04]  /*0500*/  LDS.128 R16, [R25+0x800] ;  /* 0x0008000019107984 */ /* 0x000ea80000000c00 */
[----:B------:R-:W3:Y:S04]  /*0510*/  LDS R8, [R2+0x80] ;  /* 0x0000800002087984 */ /* 0x000ee80000000800 */
[----:B------:R-:W4:Y:S04]  /*0520*/  LDS R6, [R2+0xc0] ;  /* 0x0000c00002067984 */ /* 0x000f280000000800 */
[----:B------:R-:W5:Y:S04]  /*0530*/  LDS R4, [R2+0x100] ;  /* 0x0001000002047984 */ /* 0x000f680000000800 */
[----:B------:R-:W5:Y:S01]  /*0540*/  LDS R29, [R2+0x140] ;  /* 0x00014000021d7984 */ /* 0x000f620000000800 */
[C---:B0-----:R-:W-:Y:S01]  /*0550*/  FFMA R11, R12.reuse, R10, R9 ;  /* 0x0000000a0c0b7223 */ /* 0x041fe20000000009 */
[----:B-1----:R-:W-:-:S02]  /*0560*/  FFMA R9, R12, R26, R7 ;  /* 0x0000001a0c097223 */ /* 0x002fc40000000007 */
[----:B------:R-:W-:Y:S01]  /*0570*/  LDS R12, [R2+0x1c0] ;  /* 0x0001c000020c7984 */ /* 0x000fe20000000800 */
[-C--:B--2---:R-:W-:Y:S01]  /*0580*/  FFMA R10, R10, R16.reuse, R5 ;  /* 0x000000100a0a7223 */ /* 0x084fe20000000005 */
[----:B------:R-:W-:Y:S02]  /*0590*/  FFMA R27, R26, R16, R27 ;  /* 0x000000101a1b7223 */ /* 0x000fe4000000001b */
[----:B------:R-:W0:Y:S01]  /*05a0*/  LDS R16, [R2+0x180] ;  /* 0x0001800002107984 */ /* 0x000e220000000800 */
[C---:B---3--:R-:W-:Y:S01]  /*05b0*/  FFMA R7, R8.reuse, R13, R11 ;  /* 0x0000000d08077223 */ /* 0x048fe2000000000b */
[----:B------:R-:W-:Y:S01]  /*05c0*/  FFMA R5, R8, R17, R10 ;  /* 0x0000001108057223 */ /* 0x000fe2000000000a */
[C---:B----4-:R-:W-:Y:S01]  /*05d0*/  FFMA R26, R6.reuse, R13, R9 ;  /* 0x0000000d061a7223 */ /* 0x050fe20000000009 */
[----:B------:R-:W-:Y:S01]  /*05e0*/  FFMA R6, R6, R17, R27 ;  /* 0x0000001106067223 */ /* 0x000fe2000000001b */
[----:B------:R-:W-:Y:S01]  /*05f0*/  LDS.128 R8, [R25+0x10] ;  /* 0x0000100019087984 */ /* 0x000fe20000000c00 */
[C---:B-----5:R-:W-:Y:S01]  /*0600*/  FFMA R27, R4.reuse, R14, R7 ;  /* 0x0000000e041b7223 */ /* 0x060fe20000000007 */
[----:B------:R-:W-:-:S02]  /*0610*/  FFMA R24, R4, R18, R5 ;  /* 0x0000001204187223 */ /* 0x000fc40000000005 */
[----:B------:R-:W1:Y:S01]  /*0620*/  LDS R17, [R2+0x200] ;  /* 0x0002000002117984 */ /* 0x000e620000000800 */
[----:B------:R-:W-:-:S03]  /*0630*/  FFMA R18, R29, R18, R6 ;  /* 0x000000121d127223 */ /* 0x000fc60000000006 */
[----:B------:R-:W2:Y:S01]  /*0640*/  LDS.128 R4, [R25+0x810] ;  /* 0x0008100019047984 */ /* 0x000ea20000000c00 */
[----:B------:R-:W-:-:S03]  /*0650*/  FFMA R26, R29, R14, R26 ;  /* 0x0000000e1d1a7223 */ /* 0x000fc6000000001a */
[----:B------:R-:W3:Y:S04]  /*0660*/  LDS R13, [R2+0x240] ;  /* 0x00024000020d7984 */ /* 0x000ee80000000800 */
[----:B------:R-:W4:Y:S01]  /*0670*/  LDS R14, [R2+0x2c0] ;  /* 0x0002c000020e7984 */ /* 0x000f220000000800 */
[C---:B0-----:R-:W-:Y:S01]  /*0680*/  FFMA R27, R16.reuse, R15, R27 ;  /* 0x0000000f101b7223 */ /* 0x041fe2000000001b */
[-C--:B------:R-:W-:Y:S01]  /*0690*/  FFMA R16, R16, R19.reuse, R24 ;  /* 0x0000001310107223 */ /* 0x080fe20000000018 */
[C---:B------:R-:W-:Y:S02]  /*06a0*/  FFMA R24, R12.reuse, R19, R18 ;  /* 0x000000130c187223 */ /* 0x040fe40000000012 */
[----:B------:R-:W0:Y:S04]  /*06b0*/  LDS R18, [R2+0x280] ;  /* 0x0002800002127984 */ /* 0x000e280000000800 */
[----:B------:R-:W5:Y:S01]  /*06c0*/  LDS R19, [R2+0x300] ;  /* 0x0003000002137984 */ /* 0x000f620000000800 */
[----:B------:R-:W-:-:S03]  /*06d0*/  FFMA R26, R12, R15, R26 ;  /* 0x0000000f0c1a7223 */ /* 0x000fc6000000001a */
[----:B------:R-:W5:Y:S04]  /*06e0*/  LDS R15, [R2+0x340] ;  /* 0x00034000020f7984 */ /* 0x000f680000000800 */
[----:B------:R-:W5:Y:S01]  /*06f0*/  LDS R12, [R2+0x380] ;  /* 0x00038000020c7984 */ /* 0x000f620000000800 */
[C---:B-1----:R-:W-:Y:S01]  /*0700*/  FFMA R27, R8.reuse, R17, R27 ;  /* 0x00000011081b7223 */ /* 0x042fe2000000001b */
[-C--:B--2---:R-:W-:Y:S01]  /*0710*/  FFMA R16, R17, R4.reuse, R16 ;  /* 0x0000000411107223 */ /* 0x084fe20000000010 */
[----:B---3--:R-:W-:Y:S01]  /*0720*/  FFMA R29, R8, R13, R26 ;  /* 0x0000000d081d7223 */ /* 0x008fe2000000001a */
[----:B------:R-:W-:Y:S01]  /*0730*/  FFMA R24, R13, R4, R24 ;  /* 0x000000040d187223 */ /* 0x000fe20000000018 */
[----:B------:R-:W1:Y:S03]  /*0740*/  LDS R8, [R2+0x3c0] ;  /* 0x0003c00002087984 */ /* 0x000e660000000800 */
[----:B----4-:R-:W-:Y:S01]  /*0750*/  FFMA R24, R14, R5, R24 ;  /* 0x000000050e187223 */ /* 0x010fe20000000018 */
[C---:B0-----:R-:W-:Y:S01]  /*0760*/  FFMA R4, R18.reuse, R9, R27 ;  /* 0x0000000912047223 */ /* 0x041fe2000000001b */
[----:B------:R-:W-:Y:S01]  /*0770*/  FFMA R13, R18, R5, R16 ;  /* 0x00000005120d7223 */ /* 0x000fe20000000010 */
[----:B------:R-:W-:-:S02]  /*0780*/  FFMA R16, R14, R9, R29 ;  /* 0x000000090e107223 */ /* 0x000fc4000000001d */
[C---:B-----5:R-:W-:Y:S01]  /*0790*/  FFMA R9, R19.reuse, R10, R4 ;  /* 0x0000000a13097223 */ /* 0x060fe20000000004 */
[----:B------:R-:W-:Y:S01]  /*07a0*/  FFMA R4, R19, R6, R13 ;  /* 0x0000000613047223 */ /* 0x000fe2000000000d */
[----:B------:R-:W-:Y:S01]  /*07b0*/  LDS R29, [R2+0x440] ;  /* 0x00044000021d7984 */ /* 0x000fe20000000800 */
[C---:B------:R-:W-:Y:S01]  /*07c0*/  FFMA R5, R15.reuse, R10, R16 ;  /* 0x0000000a0f057223 */ /* 0x040fe20000000010 */
[----:B------:R-:W-:Y:S02]  /*07d0*/  FFMA R24, R15, R6, R24 ;  /* 0x000000060f187223 */ /* 0x000fe40000000018 */
[----:B------:R-:W-:Y:S01]  /*07e0*/  LDS R10, [R2+0x400] ;  /* 0x00040000020a7984 */ /* 0x000fe20000000800 */
[C---:B------:R-:W-:Y:S01]  /*07f0*/  FFMA R9, R12.reuse, R11, R9 ;  /* 0x0000000b0c097223 */ /* 0x040fe20000000009 */
[----:B------:R-:W-:Y:S02]  /*0800*/  FFMA R27, R12, R7, R4 ;  /* 0x000000070c1b7223 */ /* 0x000fe40000000004 */
[----:B------:R-:W-:Y:S04]  /*0810*/  LDS.128 R16, [R25+0x820] ;  /* 0x0008200019107984 */ /* 0x000fe80000000c00 */
[----:B------:R-:W0:Y:S04]  /*0820*/  LDS.128 R12, [R25+0x20] ;  /* 0x00002000190c7984 */ /* 0x000e280000000c00 */
[----:B------:R-:W2:Y:S04]  /*0830*/  LDS R6, [R2+0x480] ;  /* 0x0004800002067984 */ /* 0x000ea80000000800 */
[----:B------:R-:W3:Y:S01]  /*0840*/  LDS R4, [R2+0x4c0] ;  /* 0x0004c00002047984 */ /* 0x000ee20000000800 */
[C---:B-1----:R-:W-:Y:S01]  /*0850*/  FFMA R26, R8.reuse, R11, R5 ;  /* 0x0000000b081a7223 */ /* 0x042fe20000000005 */
[----:B------:R-:W-:-:S02]  /*0860*/  FFMA R24, R8, R7, R24 ;  /* 0x0000000708187223 */ /* 0x000fc40000000018 */
[----:B------:R-:W1:Y:S04]  /*0870*/  LDS R5, [R2+0x500] ;  /* 0x0005000002057984 */ /* 0x000e680000000800 */
[----:B------:R-:W4:Y:S01]  /*0880*/  LDS R7, [R2+0x540] ;  /* 0x0005400002077984 */ /* 0x000f220000000800 */
[C---:B0-----:R-:W-:Y:S01]  /*0890*/  FFMA R9, R12.reuse, R10, R9 ;  /* 0x0000000a0c097223 */ /* 0x041fe20000000009 */
[----:B------:R-:W-:Y:S01]  /*08a0*/  FFMA R11, R12, R29, R26 ;  /* 0x0000001d0c0b7223 */ /* 0x000fe2000000001a */
[-C--:B------:R-:W-:Y:S01]  /*08b0*/  FFMA R10, R10, R16.reuse, R27 ;  /* 0x000000100a0a7223 */ /* 0x080fe2000000001b */
[----:B------:R-:W0:Y:S01]  /*08c0*/  LDS R12, [R2+0x580] ;  /* 0x00058000020c7984 */ /* 0x000e220000000800 */
[----:B------:R-:W-:-:S03]  /*08d0*/  FFMA R29, R29, R16, R24 ;  /* 0x000000101d1d7223 */ /* 0x000fc60000000018 */
[----:B------:R-:W5:Y:S01]  /*08e0*/  LDS R16, [R2+0x5c0] ;  /* 0x0005c00002107984 */ /* 0x000f620000000800 */
[C---:B--2---:R-:W-:Y:S01]  /*08f0*/  FFMA R24, R6.reuse, R13, R9 ;  /* 0x0000000d06187223 */ /* 0x044fe20000000009 */
[----:B------:R-:W-:Y:S01]  /*0900*/  FFMA R27, R6, R17, R10 ;  /* 0x00000011061b7223 */ /* 0x000fe2000000000a */
[C---:B---3--:R-:W-:Y:S02]  /*0910*/  FFMA R6, R4.reuse, R13, R11 ;  /* 0x0000000d04067223 */ /* 0x048fe4000000000b */
[----:B------:R-:W-:Y:S04]  /*0920*/  LDS.128 R8, [R25+0x30] ;  /* 0x0000300019087984 */ /* 0x000fe80000000c00 */
[----:B------:R-:W2:Y:S01]  /*0930*/  LDS R13, [R2+0x640] ;  /* 0x00064000020d7984 */ /* 0x000ea20000000800 */
[----:B------:R-:W-:Y:S01]  /*0940*/  FFMA R4, R4, R17, R29 ;  /* 0x0000001104047223 */ /* 0x000fe2000000001d */
[C---:B-1----:R-:W-:Y:S01]  /*0950*/  FFMA R29, R5.reuse, R14, R24 ;  /* 0x0000000e051d7223 */ /* 0x042fe20000000018 */
[-C--:B------:R-:W-:Y:S01]  /*0960*/  FFMA R24, R5, R18.reuse, R27 ;  /* 0x0000001205187223 */ /* 0x080fe2000000001b */
[----:B------:R-:W1:Y:S01]  /*0970*/  LDS R17, [R2+0x600] ;  /* 0x0006000002117984 */ /* 0x000e620000000800 */
[C---:B----4-:R-:W-:Y:S01]  /*0980*/  FFMA R18, R7.reuse, R18, R4 ;  /* 0x0000001207127223 */ /* 0x050fe20000000004 */
[----:B------:R-:W-:-:S02]  /*0990*/  FFMA R27, R7, R14, R6 ;  /* 0x0000000e071b7223 */ /* 0x000fc40000000006 */
[----:B------:R-:W3:Y:S01]  /*09a0*/  LDS.128 R4, [R25+0x830] ;  /* 0x0008300019047984 */ /* 0x000ee20000000c00 */
[C---:B0-----:R-:W-:Y:S01]  /*09b0*/  FFMA R29, R12.reuse, R15, R29 ;  /* 0x0000000f0c1d7223 */ /* 0x041fe2000000001d */
[-C--:B------:R-:W-:Y:S01]  /*09c0*/  FFMA R12, R12, R19.reuse, R24 ;  /* 0x000000130c0c7223 */ /* 0x080fe20000000018 */
[C---:B-----5:R-:W-:Y:S02]  /*09d0*/  FFMA R24, R16.reuse, R19, R18 ;  /* 0x0000001310187223 */ /* 0x060fe40000000012 */
[----:B------:R-:W0:Y:S01]  /*09e0*/  LDS R18, [R2+0x680] ;  /* 0x0006800002127984 */ /* 0x000e220000000800 */
[----:B------:R-:W-:-:S03]  /*09f0*/  FFMA R14, R16, R15, R27 ;  /* 0x0000000f100e7223 */ /* 0x000fc6000000001b */
[----:B------:R-:W4:Y:S04]  /*0a00*/  LDS R16, [R2+0x6c0] ;  /* 0x0006c00002107984 */ /* 0x000f280000000800 */
[----:B------:R-:W5:Y:S01]  /*0a10*/  LDS R19, [R2+0x700] ;  /* 0x0007000002137984 */ /* 0x000f620000000800 */
[----:B--2---:R-:W-:-:S03]  /*0a20*/  FFMA R27, R8, R13, R14 ;  /* 0x0000000d081b7223 */ /* 0x004fc6000000000e */
[----:B------:R-:W2:Y:S04]  /*0a30*/  LDS R15, [R2+0x740] ;  /* 0x00074000020f7984 */ /* 0x000ea80000000800 */
[----:B------:R-:W2:Y:S01]  /*0a40*/  LDS R14, [R2+0x780] ;  /* 0x00078000020e7984 */ /* 0x000ea20000000800 */
[----:B-1----:R-:W-:Y:S01]  /*0a50*/  FFMA R29, R8, R17, R29 ;  /* 0x00000011081d7223 */ /* 0x002fe2000000001d */
[-C--:B---3--:R-:W-:Y:S01]  /*0a60*/  FFMA R12, R17, R4.reuse, R12 ;  /* 0x00000004110c7223 */ /* 0x088fe2000000000c */
[----:B------:R-:W-:Y:S01]  /*0a70*/  FFMA R24, R13, R4, R24 ;  /* 0x000000040d187223 */ /* 0x000fe20000000018 */
[----:B------:R-:W1:Y:S01]  /*0a80*/  LDS R8, [R2+0x7c0] ;  /* 0x0007c00002087984 */ /* 0x000e620000000800 */
[C---:B0-----:R-:W-:Y:S01]  /*0a90*/  FFMA R4, R18.reuse, R9, R29 ;  /* 0x0000000912047223 */ /* 0x041fe2000000001d */
[----:B------:R-:W-:-:S02]  /*0aa0*/  FFMA R13, R18, R5, R12 ;  /* 0x00000005120d7223 */ /* 0x000fc4000000000c */
[----:B------:R-:W-:Y:S01]  /*0ab0*/  LDS R29, [R2+0x840] ;  /* 0x00084000021d7984 */ /* 0x000fe20000000800 */
[C---:B----4-:R-:W-:Y:S01]  /*0ac0*/  FFMA R12, R16.reuse, R9, R27 ;  /* 0x00000009100c7223 */ /* 0x050fe2000000001b */
[----:B------:R-:W-:Y:S01]  /*0ad0*/  FFMA R24, R16, R5, R24 ;  /* 0x0000000510187223 */ /* 0x000fe20000000018 */
[C---:B-----5:R-:W-:Y:S01]  /*0ae0*/  FFMA R9, R19.reuse, R10, R4 ;  /* 0x0000000a13097223 */ /* 0x060fe20000000004 */
[----:B------:R-:W-:Y:S02]  /*0af0*/  FFMA R4, R19, R6, R13 ;  /* 0x0000000613047223 */ /* 0x000fe4000000000d */
[----:B------:R-:W-:Y:S01]  /*0b00*/  LDS.128 R16, [R25+0x840] ;  /* 0x0008400019107984 */ /* 0x000fe20000000c00 */
[C---:B--2---:R-:W-:Y:S01]  /*0b10*/  FFMA R5, R15.reuse, R10, R12 ;  /* 0x0000000a0f057223 */ /* 0x044fe2000000000c */
[----:B------:R-:W-:Y:S02]  /*0b20*/  FFMA R24, R15, R6, R24 ;  /* 0x000000060f187223 */ /* 0x000fe40000000018 */
[----:B------:R-:W-:Y:S01]  /*0b30*/  LDS R10, [R2+0x800] ;  /* 0x00080000020a7984 */ /* 0x000fe20000000800 */
[C---:B------:R-:W-:Y:S01]  /*0b40*/  FFMA R9, R14.reuse, R11, R9 ;  /* 0x0000000b0e097223 */ /* 0x040fe20000000009 */
[----:B------:R-:W-:-:S02]  /*0b50*/  FFMA R27, R14, R7, R4 ;  /* 0x000000070e1b7223 */ /* 0x000fc40000000004 */
        /* <DEDUP_REMOVED lines=43> */
[----:B------:R-:W-:Y:S02]  /*0e10*/  FFMA R12, R16, R9, R27 ;  /* 0x00000009100c7223 */ /* 0x000fe4000000001b */
[----:B------:R-:W-:Y:S01]  /*0e20*/  LDS R27, [R2+0xc00] ;  /* 0x000c0000021b7984 */ /* 0x000fe20000000800 */
[C---:B-----5:R-:W-:Y:S01]  /*0e30*/  FFMA R5, R19.reuse, R10, R4 ;  /* 0x0000000a13057223 */ /* 0x060fe20000000004 */
[----:B------:R-:W-:Y:S02]  /*0e40*/  FFMA R4, R19, R6, R13 ;  /* 0x0000000613047223 */ /* 0x000fe4000000000d */
[----:B------:R-:W0:Y:S01]  /*0e50*/  LDS.128 R16, [R25+0x860] ;  /* 0x0008600019107984 */ /* 0x000e220000000c00 */
[C---:B--2---:R-:W-:Y:S01]  /*0e60*/  FFMA R9, R15.reuse, R10, R12 ;  /* 0x0000000a0f097223 */ /* 0x044fe2000000000c */
[----:B------:R-:W-:-:S02]  /*0e70*/  FFMA R24, R15, R6, R24 ;  /* 0x000000060f187223 */ /* 0x000fc40000000018 */
[----:B------:R-:W-:Y:S01]  /*0e80*/  LDS R6, [R2+0xc80] ;  /* 0x000c800002067984 */ /* 0x000fe20000000800 */
[C---:B------:R-:W-:Y:S01]  /*0e90*/  FFMA R5, R14.reuse, R11, R5 ;  /* 0x0000000b0e057223 */ /* 0x040fe20000000005 */
[----:B------:R-:W-:Y:S02]  /*0ea0*/  FFMA R10, R14, R7, R4 ;  /* 0x000000070e0a7223 */ /* 0x000fe40000000004 */
[----:B------:R-:W2:Y:S04]  /*0eb0*/  LDS.128 R12, [R25+0x60] ;  /* 0x00006000190c7984 */ /* 0x000ea80000000c00 */
[----:B------:R-:W3:Y:S01]  /*0ec0*/  LDS R4, [R2+0xcc0] ;  /* 0x000cc00002047984 */ /* 0x000ee20000000800 */
[C---:B-1----:R-:W-:Y:S01]  /*0ed0*/  FFMA R26, R8.reuse, R11, R9 ;  /* 0x0000000b081a7223 */ /* 0x042fe20000000009 */
[----:B------:R-:W-:-:S02]  /*0ee0*/  FFMA R24, R8, R7, R24 ;  /* 0x0000000708187223 */ /* 0x000fc40000000018 */
[----:B------:R-:W1:Y:S04]  /*0ef0*/  LDS R9, [R2+0xd00] ;  /* 0x000d000002097984 */ /* 0x000e680000000800 */
[----:B------:R-:W4:Y:S01]  /*0f00*/  LDS R11, [R2+0xd40] ;  /* 0x000d4000020b7984 */ /* 0x000f220000000800 */
[-C--:B0-----:R-:W-:Y:S01]  /*0f10*/  FFMA R10, R27, R16.reuse, R10 ;  /* 0x000000101b0a7223 */ /* 0x081fe2000000000a */
[----:B------:R-:W-:Y:S02]  /*0f20*/  FFMA R24, R29, R16, R24 ;  /* 0x000000101d187223 */ /* 0x000fe40000000018 */
[----:B------:R-:W0:Y:S01]  /*0f30*/  LDS R16, [R2+0xdc0] ;  /* 0x000dc00002107984 */ /* 0x000e220000000800 */
[C---:B--2---:R-:W-:Y:S01]  /*0f40*/  FFMA R5, R12.reuse, R27, R5 ;  /* 0x0000001b0c057223 */ /* 0x044fe20000000005 */
[----:B------:R-:W-:-:S02]  /*0f50*/  FFMA R7, R12, R29, R26 ;  /* 0x0000001d0c077223 */ /* 0x000fc4000000001a */
[----:B------:R-:W2:Y:S01]  /*0f60*/  LDS R12, [R2+0xd80] ;  /* 0x000d8000020c7984 */ /* 0x000ea20000000800 */
[C---:B------:R-:W-:Y:S01]  /*0f70*/  FFMA R27, R6.reuse, R17, R10 ;  /* 0x00000011061b7223 */ /* 0x040fe2000000000a */
[-C--:B------:R-:W-:Y:S01]  /*0f80*/  FFMA R8, R6, R13.reuse, R5 ;  /* 0x0000000d06087223 */ /* 0x080fe20000000005 */
[C---:B---3--:R-:W-:Y:S01]  /*0f90*/  FFMA R10, R4.reuse, R13, R7 ;  /* 0x0000000d040a7223 */ /* 0x048fe20000000007 */
[----:B------:R-:W-:Y:S01]  /*0fa0*/  FFMA R26, R4, R17, R24 ;  /* 0x00000011041a7223 */ /* 0x000fe20000000018 */
[----:B------:R-:W-:Y:S04]  /*0fb0*/  LDS R13, [R2+0xe40] ;  /* 0x000e4000020d7984 */ /* 0x000fe80000000800 */
[----:B------:R-:W3:Y:S04]  /*0fc0*/  LDS.128 R4, [R25+0x70] ;  /* 0x0000700019047984 */ /* 0x000ee80000000c00 */
[----:B------:R-:W5:Y:S01]  /*0fd0*/  LDS R17, [R2+0xe00] ;  /* 0x000e000002117984 */ /* 0x000f620000000800 */
[C---:B-1----:R-:W-:Y:S01]  /*0fe0*/  FFMA R24, R9.reuse, R18, R27 ;  /* 0x0000001209187223 */ /* 0x042fe2000000001b */
[-C--:B------:R-:W-:Y:S01]  /*0ff0*/  FFMA R29, R9, R14.reuse, R8 ;  /* 0x0000000e091d7223 */ /* 0x080fe20000000008 */
[C---:B----4-:R-:W-:Y:S01]  /*1000*/  FFMA R27, R11.reuse, R14, R10 ;  /* 0x0000000e0b1b7223 */ /* 0x050fe2000000000a */
[----:B------:R-:W-:Y:S01]  /*1010*/  FFMA R26, R11, R18, R26 ;  /* 0x000000120b1a7223 */ /* 0x000fe2000000001a */
[----:B------:R-:W-:Y:S04]  /*1020*/  LDS R14, [R2+0xec0] ;  /* 0x000ec000020e7984 */ /* 0x000fe80000000800 */
[----:B------:R-:W1:Y:S01]  /*1030*/  LDS.128 R8, [R25+0x870] ;  /* 0x0008700019087984 */ /* 0x000e620000000c00 */
[-C--:B0-----:R-:W-:Y:S01]  /*1040*/  FFMA R18, R16, R15.reuse, R27 ;  /* 0x0000000f10127223 */ /* 0x081fe2000000001b */
[C---:B--2---:R-:W-:Y:S01]  /*1050*/  FFMA R29, R12.reuse, R15, R29 ;  /* 0x0000000f0c1d7223 */ /* 0x044fe2000000001d */
[-C--:B------:R-:W-:Y:S01]  /*1060*/  FFMA R12, R12, R19.reuse, R24 ;  /* 0x000000130c0c7223 */ /* 0x080fe20000000018 */
[----:B------:R-:W-:Y:S01]  /*1070*/  FFMA R24, R16, R19, R26 ;  /* 0x0000001310187223 */ /* 0x000fe2000000001a */
[----:B------:R-:W-:Y:S04]  /*1080*/  LDS R15, [R2+0xf00] ;  /* 0x000f0000020f7984 */ /* 0x000fe80000000800 */
[----:B------:R-:W0:Y:S01]  /*1090*/  LDS R16, [R2+0xe80] ;  /* 0x000e800002107984 */ /* 0x000e220000000800 */
[----:B---3--:R-:W-:-:S03]  /*10a0*/  FFMA R27, R4, R13, R18 ;  /* 0x0000000d041b7223 */ /* 0x008fc60000000012 */
[----:B------:R-:W2:Y:S01]  /*10b0*/  LDS R19, [R2+0xf40] ;  /* 0x000f400002137984 */ /* 0x000ea20000000800 */
[----:B-----5:R-:W-:-:S03]  /*10c0*/  FFMA R29, R4, R17, R29 ;  /* 0x00000011041d7223 */ /* 0x020fc6000000001d */
[----:B------:R-:W3:Y:S04]  /*10d0*/  LDS R18, [R2+0xf80] ;  /* 0x000f800002127984 */ /* 0x000ee80000000800 */
[----:B------:R4:W5:Y:S01]  /*10e0*/  LDS R4, [R2+0xfc0] ;  /* 0x000fc00002047984 */ /* 0x0009620000000800 */
[----:B------:R-:W-:Y:S01]  /*10f0*/  UIADD3 UR8, UPT, UPT, UR8, 0x1, URZ ;  /* 0x0000000108087890 */ /* 0x000fe2000fffe0ff */
[-C--:B-1----:R-:W-:Y:S01]  /*1100*/  FFMA R12, R17, R8.reuse, R12 ;  /* 0x00000008110c7223 */ /* 0x082fe2000000000c */
[----:B------:R-:W-:Y:S01]  /*1110*/  FFMA R24, R13, R8, R24 ;  /* 0x000000080d187223 */ /* 0x000fe20000000018 */
[----:B------:R-:W-:Y:S02]  /*1120*/  MOV R13, UR17 ;  /* 0x00000011000d7c02 */ /* 0x000fe40008000f00 */
[----:B------:R-:W-:Y:S01]  /*1130*/  MOV R8, UR17 ;  /* 0x0000001100087c02 */ /* 0x000fe20008000f00 */
[----:B------:R-:W-:Y:S01]  /*1140*/  UISETP.NE.AND UP0, UPT, UR8, URZ, UPT ;  /* 0x000000ff0800728c */ /* 0x000fe2000bf05270 */
[----:B------:R-:W-:-:S02]  /*1150*/  LEA R22, R13, R22, 0x5 ;  /* 0x000000160d167211 */ /* 0x000fc400078e28ff */
[----:B------:R-:W-:Y:S01]  /*1160*/  LEA R21, R8, R21, 0x5 ;  /* 0x0000001508157211 */ /* 0x000fe200078e28ff */
[----:B------:R-:W-:Y:S01]  /*1170*/  FFMA R24, R14, R9, R24 ;  /* 0x000000090e187223 */ /* 0x000fe20000000018 */
[----:B------:R-:W-:Y:S02]  /*1180*/  IADD3 R20, PT, PT, R20, 0x20, RZ ;  /* 0x0000002014147810 */ /* 0x000fe40007ffe0ff */
[----:B------:R-:W-:Y:S01]  /*1190*/  IADD3 R3, PT, PT, R3, 0x20, RZ ;  /* 0x0000002003037810 */ /* 0x000fe20007ffe0ff */
[C---:B0-----:R-:W-:Y:S01]  /*11a0*/  FFMA R8, R16.reuse, R5, R29 ;  /* 0x0000000510087223 */ /* 0x041fe2000000001d */
[----:B------:R-:W-:Y:S01]  /*11b0*/  FFMA R13, R16, R9, R12 ;  /* 0x00000009100d7223 */ /* 0x000fe2000000000c */
[----:B------:R-:W-:Y:S02]  /*11c0*/  FFMA R12, R14, R5, R27 ;  /* 0x000000050e0c7223 */ /* 0x000fe4000000001b */
[C---:B------:R-:W-:Y:S01]  /*11d0*/  FFMA R9, R15.reuse, R6, R8 ;  /* 0x000000060f097223 */ /* 0x040fe20000000008 */
[----:B----4-:R-:W-:Y:S01]  /*11e0*/  FFMA R2, R15, R10, R13 ;  /* 0x0000000a0f027223 */ /* 0x010fe2000000000d */
[C---:B--2---:R-:W-:Y:S01]  /*11f0*/  FFMA R13, R19.reuse, R6, R12 ;  /* 0x00000006130d7223 */ /* 0x044fe2000000000c */
[----:B------:R-:W-:Y:S01]  /*1200*/  FFMA R24, R19, R10, R24 ;  /* 0x0000000a13187223 */ /* 0x000fe20000000018 */
[C---:B---3--:R-:W-:Y:S01]  /*1210*/  FFMA R9, R18.reuse, R7, R9 ;  /* 0x0000000712097223 */ /* 0x048fe20000000009 */
[----:B------:R-:W-:Y:S01]  /*1220*/  FFMA R5, R18, R11, R2 ;  /* 0x0000000b12057223 */ /* 0x000fe20000000002 */
[C---:B-----5:R-:W-:Y:S01]  /*1230*/  FFMA R7, R4.reuse, R7, R13 ;  /* 0x0000000704077223 */ /* 0x060fe2000000000d */
[----:B------:R-:W-:Y:S01]  /*1240*/  FFMA R27, R4, R11, R24 ;  /* 0x0000000b041b7223 */ /* 0x000fe20000000018 */
[----:B------:R-:W-:Y:S06]  /*1250*/  BAR.SYNC.DEFER_BLOCKING 0x0 ;  /* 0x0000000000007b1d */ /* 0x000fec0000010000 */
[----:B------:R-:W-:Y:S05]  /*1260*/  BRA.U UP0, `(.L_x_1) ;  /* 0xfffffff100007547 */ /* 0x000fea000b83ffff */
.L_x_0:
[----:B------:R-:W0:Y:S01]  /*1270*/  S2R R0, SR_TID.X ;  /* 0x0000000000007919 */ /* 0x000e220000002100 */
[----:B------:R-:W1:Y:S01]  /*1280*/  LDC R4, c[0x0][0x39c] ;  /* 0x0000e700ff047b82 */ /* 0x000e620000000800 */
[----:B---3--:R-:W-:Y:S01]  /*1290*/  MOV R13, UR16 ;  /* 0x00000010000d7c02 */ /* 0x008fe20008000f00 */
[----:B------:R-:W2:Y:S06]  /*12a0*/  S2R R11, SR_TID.Y ;  /* 0x00000000000b7919 */ /* 0x000eac0000002200 */
[----:B------:R-:W3:Y:S01]  /*12b0*/  LDC.64 R2, c[0x0][0x390] ;  /* 0x0000e400ff027b82 */ /* 0x000ee20000000a00 */
[----:B0-----:R-:W-:-:S02]  /*12c0*/  LEA R0, R13, R0, 0x5 ;  /* 0x000000000d007211 */ /* 0x001fc400078e28ff */
[----:B--2---:R-:W-:-:S05]  /*12d0*/  IADD3 R11, PT, PT, R11, UR7, RZ ;  /* 0x000000070b0b7c10 */ /* 0x004fca000fffe0ff */
[----:B-1----:R-:W-:-:S05]  /*12e0*/  IMAD R11, R0, R4, R11 ;  /* 0x00000004000b7224 */ /* 0x002fca00078e020b */
[----:B------:R-:W-:Y:S02]  /*12f0*/  LEA R15, R4, R11, 0x4 ;  /* 0x0000000b040f7211 */ /* 0x000fe400078e20ff */
[C---:B------:R-:W-:Y:S01]  /*1300*/  IADD3 R13, PT, PT, R11.reuse, 0x10, RZ ;  /* 0x000000100b0d7810 */ /* 0x040fe20007ffe0ff */
[----:B---3--:R-:W-:Y:S01]  /*1310*/  IMAD.WIDE R10, R11, 0x4, R2 ;  /* 0x000000040b0a7825 */ /* 0x008fe200078e0202 */
[----:B------:R-:W-:-:S03]  /*1320*/  IADD3 R17, PT, PT, R15, 0x10, RZ ;  /* 0x000000100f117810 */ /* 0x000fc60007ffe0ff */
[--C-:B------:R-:W-:Y:S01]  /*1330*/  IMAD.WIDE.U32 R12, R13, 0x4, R2.reuse ;  /* 0x000000040d0c7825 */ /* 0x100fe200078e0002 */
[----:B------:R-:W-:Y:S03]  /*1340*/  STG.E desc[UR14][R10.64], R9 ;  /* 0x000000090a007986 */ /* 0x000fe6000c10190e */
[--C-:B------:R-:W-:Y:S01]  /*1350*/  IMAD.WIDE.U32 R14, R15, 0x4, R2.reuse ;  /* 0x000000040f0e7825 */ /* 0x100fe200078e0002 */
[----:B------:R-:W-:Y:S03]  /*1360*/  STG.E desc[UR14][R12.64], R7 ;  /* 0x000000070c007986 */ /* 0x000fe6000c10190e */
[----:B------:R-:W-:Y:S01]  /*1370*/  IMAD.WIDE.U32 R2, R17, 0x4, R2 ;  /* 0x0000000411027825 */ /* 0x000fe200078e0002 */
[----:B------:R-:W-:Y:S04]  /*1380*/  STG.E desc[UR14][R14.64], R5 ;  /* 0x000000050e007986 */ /* 0x000fe8000c10190e */
[----:B------:R-:W-:Y:S01]  /*1390*/  STG.E desc[UR14][R2.64], R27 ;  /* 0x0000001b02007986 */ /* 0x000fe2000c10190e */
[----:B------:R-:W-:Y:S05]  /*13a0*/  EXIT ;  /* 0x000000000000794d */ /* 0x000fea0003800000 */
.L_x_2:
[----:B------:R-:W-:-:S00]  /*13b0*/  BRA `(.L_x_2) ;  /* 0xfffffffc00fc7947 */ /* 0x000fc0000383ffff */
[----:B------:R-:W-:-:S00]  /*13c0*/  NOP ;  /* 0x0000000000007918 */ /* 0x000fc00000000000 */
        /* <DEDUP_REMOVED lines=11> */
.L_x_3:


//--------------------- .nv.shared._Z29sgemm_threadCoarsening_kernelILj16ELj2EEvPfS0_S0_iii --------------------------
	.section	.nv.shared._Z29sgemm_threadCoarsening_kernelILj16ELj2EEvPfS0_S0_iii,"aw",@nobits
	.sectionflags	@""
	.align	4
.nv.shared._Z29sgemm_threadCoarsening_kernelILj16ELj2EEvPfS0_S0_iii:
	.zero		9216


//--------------------- .nv.shared.reserved.0     --------------------------
	.section	.nv.shared.reserved.0,"aw",@nobits
	.weak		__nv_reservedSMEM_offset_0_alias
	.size		__nv_reservedSMEM_offset_0_alias, 0, 64
	.other		__nv_reservedSMEM_offset_0_alias,@"STO_CUDA_RESERVED_SHARED STV_DEFAULT"
__nv_reservedSMEM_offset_0_alias:
	.zero		0
	.zero		64


//--------------------- .nv.constant0._Z29sgemm_threadCoarsening_kernelILj16ELj2EEvPfS0_S0_iii --------------------------
	.section	.nv.constant0._Z29sgemm_threadCoarsening_kernelILj16ELj2EEvPfS0_S0_iii,"a",@progbits
	.sectionflags	@""
	.align	4
.nv.constant0._Z29sgemm_threadCoarsening_kernelILj16ELj2EEvPfS0_S0_iii:
	.zero		932


//--------------------- SYMBOLS --------------------------

	.type		.nv.reservedSmem.offset0,@object
	.size		.nv.reservedSmem.offset0,0x4
	.type		.nv.reservedSmem.cap,@object
	.size		.nv.reservedSmem.cap,0x4
